	.headerflags	@"EF_CUDA_TEXMODE_UNIFIED EF_CUDA_64BIT_ADDRESS EF_CUDA_ACCELERATORS EF_CUDA_SM90 EF_CUDA_VIRTUAL_SM(EF_CUDA_SM90)"
	.elftype	@"ET_EXEC"


//--------------------- .nv.info                  --------------------------
	.section	.nv.info,"",@"SHT_CUDA_INFO"
	.align	4


	//----- nvinfo : EIATTR_REGCOUNT
	.align		4
        /*0000*/ 	.byte	0x04, 0x2f
        /*0002*/ 	.short	(.L_1 - .L_0)
	.align		4
.L_0:
        /*0004*/ 	.word	index@(triton_poi_fused_convolution_4)
        /*0008*/ 	.word	0x0000000c


	//----- nvinfo : EIATTR_MIN_STACK_SIZE
	.align		4
.L_1:
        /*000c*/ 	.byte	0x04, 0x12
        /*000e*/ 	.short	(.L_3 - .L_2)
	.align		4
.L_2:
        /*0010*/ 	.word	index@(triton_poi_fused_convolution_4)
        /*0014*/ 	.word	0x00000000


	//----- nvinfo : EIATTR_FRAME_SIZE
	.align		4
.L_3:
        /*0018*/ 	.byte	0x04, 0x11
        /*001a*/ 	.short	(.L_5 - .L_4)
	.align		4
.L_4:
        /*001c*/ 	.word	index@(triton_poi_fused_convolution_4)
        /*0020*/ 	.word	0x00000000


	//----- nvinfo : EIATTR_MIN_STACK_SIZE
	.align		4
.L_5:
        /*0024*/ 	.byte	0x04, 0x12
        /*0026*/ 	.short	(.L_7 - .L_6)
	.align		4
.L_6:
        /*0028*/ 	.word	index@(triton_poi_fused_convolution_4)
        /*002c*/ 	.word	0x00000000
.L_7:


//--------------------- .nv.info.triton_poi_fused_convolution_4 --------------------------
	.section	.nv.info.triton_poi_fused_convolution_4,"",@"SHT_CUDA_INFO"
	.sectionflags	@""
	.align	4


	//----- nvinfo : EIATTR_CUDA_API_VERSION
	.align		4
        /*0000*/ 	.byte	0x04, 0x37
        /*0002*/ 	.short	(.L_9 - .L_8)
.L_8:
        /*0004*/ 	.word	0x0000007c


	//----- nvinfo : EIATTR_KPARAM_INFO
	.align		4
.L_9:
        /*0008*/ 	.byte	0x04, 0x17
        /*000a*/ 	.short	(.L_11 - .L_10)
.L_10:
        /*000c*/ 	.word	0x00000000
        /*0010*/ 	.short	0x0002
        /*0012*/ 	.short	0x0010
        /*0014*/ 	.byte	0x00, 0xf0, 0x11, 0x00


	//----- nvinfo : EIATTR_KPARAM_INFO
	.align		4
.L_11:
        /*0018*/ 	.byte	0x04, 0x17
        /*001a*/ 	.short	(.L_13 - .L_12)
.L_12:
        /*001c*/ 	.word	0x00000000
        /*0020*/ 	.short	0x0001
        /*0022*/ 	.short	0x0008
        /*0024*/ 	.byte	0x00, 0xf4, 0x21, 0x00


	//----- nvinfo : EIATTR_KPARAM_INFO
	.align		4
.L_13:
        /*0028*/ 	.byte	0x04, 0x17
        /*002a*/ 	.short	(.L_15 - .L_14)
.L_14:
        /*002c*/ 	.word	0x00000000
        /*0030*/ 	.short	0x0000
        /*0032*/ 	.short	0x0000
        /*0034*/ 	.byte	0x00, 0xf4, 0x21, 0x00


	//----- nvinfo : EIATTR_SPARSE_MMA_MASK
	.align		4
.L_15:
        /*0038*/ 	.byte	0x03, 0x50
        /*003a*/ 	.short	0x0000


	//----- nvinfo : EIATTR_MAXREG_COUNT
	.align		4
        /*003c*/ 	.byte	0x03, 0x1b
        /*003e*/ 	.short	0x00ff


	//----- nvinfo : EIATTR_EXIT_INSTR_OFFSETS
	.align		4
        /*0040*/ 	.byte	0x04, 0x1c
        /*0042*/ 	.short	(.L_17 - .L_16)


	//   ....[0]....
.L_16:
        /*0044*/ 	.word	0x00000150


	//   ....[1]....
        /*0048*/ 	.word	0x00000170


	//----- nvinfo : EIATTR_REQNTID
	.align		4
.L_17:
        /*004c*/ 	.byte	0x04, 0x10
        /*004e*/ 	.short	(.L_19 - .L_18)
.L_18:
        /*0050*/ 	.word	0x00000080
        /*0054*/ 	.word	0x00000001
        /*0058*/ 	.word	0x00000001


	//----- nvinfo : EIATTR_CBANK_PARAM_SIZE
	.align		4
.L_19:
        /*005c*/ 	.byte	0x03, 0x19
        /*005e*/ 	.short	0x0014


	//----- nvinfo : EIATTR_PARAM_CBANK
	.align		4
        /*0060*/ 	.byte	0x04, 0x0a
        /*0062*/ 	.short	(.L_21 - .L_20)
	.align		4
.L_20:
        /*0064*/ 	.word	index@(.nv.constant0.triton_poi_fused_convolution_4)
        /*0068*/ 	.short	0x0210
        /*006a*/ 	.short	0x0014


	//----- nvinfo : EIATTR_SW_WAR
	.align		4
.L_21:
        /*006c*/ 	.byte	0x04, 0x36
        /*006e*/ 	.short	(.L_23 - .L_22)
.L_22:
        /*0070*/ 	.word	0x00000008
.L_23:


//--------------------- .nv.callgraph             --------------------------
	.section	.nv.callgraph,"",@"SHT_CUDA_CALLGRAPH"
	.align	4
	.sectionentsize	8
	.align		4
        /*0000*/ 	.word	0x00000000
	.align		4
        /*0004*/ 	.word	0xffffffff
	.align		4
        /*0008*/ 	.word	0x00000000
	.align		4
        /*000c*/ 	.word	0xfffffffe
	.align		4
        /*0010*/ 	.word	0x00000000
	.align		4
        /*0014*/ 	.word	0xfffffffd
	.align		4
        /*0018*/ 	.word	0x00000000
	.align		4
        /*001c*/ 	.word	0xfffffffc


//--------------------- .text.triton_poi_fused_convolution_4 --------------------------
	.section	.text.triton_poi_fused_convolution_4,"ax",@progbits
	.align	128
        .global         triton_poi_fused_convolution_4
        .type           triton_poi_fused_convolution_4,@function
        .size           triton_poi_fused_convolution_4,(.L_x_1 - triton_poi_fused_convolution_4)
        .other          triton_poi_fused_convolution_4,@"STO_CUDA_ENTRY STV_DEFAULT"
triton_poi_fused_convolution_4:
.text.triton_poi_fused_convolution_4:
[----:B------:R-:W0:Y:S02]  /*0000*/  LDC R1, c[0x0][0x28] ;  /* 0x00000a00ff017b82 */ /* 0x000e240000000800 */
[----:B------:R-:W1:Y:S01]  /*0010*/  S2R R0, SR_TID.X ;  /* 0x0000000000007919 */ /* 0x000e620000002100 */
[----:B------:R-:W2:Y:S01]  /*0020*/  LDC.64 R2, c[0x0][0x210] ;  /* 0x00008400ff027b82 */ /* 0x000ea20000000a00 */
[----:B------:R-:W-:Y:S01]  /*0030*/  ULDC.64 UR4, c[0x0][0x208] ;  /* 0x0000820000047ab9 */ /* 0x000fe20000000a00 */
[----:B------:R-:W3:Y:S06]  /*0040*/  S2R R7, SR_CTAID.X ;  /* 0x0000000000077919 */ /* 0x000eec0000002500 */
[----:B------:R-:W4:Y:S01]  /*0050*/  LDC.64 R4, c[0x0][0x218] ;  /* 0x00008600ff047b82 */ /* 0x000f220000000a00 */
[----:B-1----:R-:W-:-:S02]  /*0060*/  LOP3.LUT R0, R0, 0x7f, RZ, 0xc0, !PT ;  /* 0x0000007f00007812 */ /* 0x002fc400078ec0ff */
[----:B---3--:R-:W-:-:S03]  /*0070*/  SHF.R.S32.HI R6, RZ, 0x18, R7 ;  /* 0x00000018ff067819 */ /* 0x008fc60000011407 */
[----:B------:R-:W-:Y:S01]  /*0080*/  IMAD R7, R7, 0x80, R0 ;  /* 0x0000008007077824 */ /* 0x000fe200078e0200 */
[----:B------:R-:W-:-:S03]  /*0090*/  SGXT R0, R6, 0x1 ;  /* 0x000000010600781a */ /* 0x000fc60000000200 */
[C---:B--2---:R-:W-:Y:S01]  /*00a0*/  IMAD.WIDE R2, R7.reuse, 0x4, R2 ;  /* 0x0000000407027825 */ /* 0x044fe200078e0202 */
[----:B------:R-:W-:Y:S02]  /*00b0*/  ISETP.GE.AND P0, PT, R7, 0x800, PT ;  /* 0x000008000700780c */ /* 0x000fe40003f06270 */
[----:B------:R-:W-:-:S04]  /*00c0*/  LEA.HI R0, R0, R7, RZ, 0x9 ;  /* 0x0000000700007211 */ /* 0x000fc800078f48ff */
[----:B------:R-:W-:-:S05]  /*00d0*/  LOP3.LUT R0, R0, 0xfffffe00, RZ, 0xc0, !PT ;  /* 0xfffffe0000007812 */ /* 0x000fca00078ec0ff */
[----:B------:R-:W-:Y:S01]  /*00e0*/  IMAD.IADD R9, R7, 0x1, -R0 ;  /* 0x0000000107097824 */ /* 0x000fe200078e0a00 */
[----:B------:R-:W-:Y:S01]  /*00f0*/  HFMA2.MMA R0, -RZ, RZ, 0, 0 ;  /* 0x00000000ff007435 */ /* 0x000fe200000001ff */
[----:B------:R-:W-:Y:S02]  /*0100*/  IMAD.MOV.U32 R7, RZ, RZ, RZ ;  /* 0x000000ffff077224 */ /* 0x000fe400078e00ff */
[----:B----4-:R-:W-:-:S05]  /*0110*/  IMAD.WIDE R4, R9, 0x4, R4 ;  /* 0x0000000409047825 */ /* 0x010fca00078e0204 */
[----:B------:R-:W2:Y:S04]  /*0120*/  @!P0 LDG.E.EL R7, desc[UR4][R4.64] ;  /* 0x0000000404078981 */ /* 0x000ea8000c2e1900 */
[----:B------:R-:W2:Y:S02]  /*0130*/  @!P0 LDG.E R0, desc[UR4][R2.64] ;  /* 0x0000000402008981 */ /* 0x000ea4000c1e1900 */
[----:B--2---:R-:W-:Y:S01]  /*0140*/  FADD R7, R7, R0 ;  /* 0x0000000007077221 */ /* 0x004fe20000000000 */
[----:B------:R-:W-:Y:S06]  /*0150*/  @P0 EXIT ;  /* 0x000000000000094d */ /* 0x000fec0003800000 */
[----:B------:R-:W-:Y:S01]  /*0160*/  STG.E desc[UR4][R2.64], R7 ;  /* 0x0000000702007986 */ /* 0x000fe2000c101904 */
[----:B------:R-:W-:Y:S05]  /*0170*/  EXIT ;  /* 0x000000000000794d */ /* 0x000fea0003800000 */
.L_x_0:
[----:B------:R-:W-:-:S00]  /*0180*/  BRA `(.L_x_0) ;  /* 0xfffffffc00fc7947 */ /* 0x000fc0000383ffff */
[----:B------:R-:W-:-:S00]  /*0190*/  NOP ;  /* 0x0000000000007918 */ /* 0x000fc00000000000 */
        /* <DEDUP_REMOVED lines=14> */
.L_x_1:


//--------------------- .nv.constant0.triton_poi_fused_convolution_4 --------------------------
	.section	.nv.constant0.triton_poi_fused_convolution_4,"a",@progbits
	.sectionflags	@""
	.align	4
.nv.constant0.triton_poi_fused_convolution_4:
	.zero		548
